//
// Generated by NVIDIA NVVM Compiler
//
// Compiler Build ID: CL-36424714
// Cuda compilation tools, release 13.0, V13.0.88
// Based on NVVM 20.0.0
//

.version 9.0
.target sm_100
.address_size 64

	// .globl	_Z22blockSchedulingExamplev
.extern .func  (.param .b32 func_retval0) vprintf
(
	.param .b64 vprintf_param_0,
	.param .b64 vprintf_param_1
)
;
.global .align 1 .b8 $str[29] = {69, 120, 101, 99, 117, 116, 105, 110, 103, 32, 66, 108, 111, 99, 107, 32, 37, 100, 32, 111, 110, 32, 97, 110, 32, 83, 77, 10};

.visible .entry _Z22blockSchedulingExamplev()
{
	.local .align 8 .b8 	__local_depot0[8];
	.reg .b64 	%SP;
	.reg .b64 	%SPL;
	.reg .b32 	%r<4>;
	.reg .b64 	%rd<5>;

	mov.u64 	%SPL, __local_depot0;
	cvta.local.u64 	%SP, %SPL;
	add.u64 	%rd1, %SP, 0;
	add.u64 	%rd2, %SPL, 0;
	mov.u32 	%r1, %ctaid.x;
	st.local.u32 	[%rd2], %r1;
	mov.u64 	%rd3, $str;
	cvta.global.u64 	%rd4, %rd3;
	{ // callseq 0, 0
	.param .b64 param0;
	st.param.b64 	[param0], %rd4;
	.param .b64 param1;
	st.param.b64 	[param1], %rd1;
	.param .b32 retval0;
	call.uni (retval0), 
	vprintf, 
	(
	param0, 
	param1
	);
	ld.param.b32 	%r2, [retval0];
	} // callseq 0
	ret;

}


// ===== COMPILED SASS (sm_100) =====

	.target	sm_100

	.elftype	@"ET_EXEC"


//--------------------- .note.nv.tkinfo           --------------------------
	.section	.note.nv.tkinfo,"",@"SHT_NOTE"
	.sectionflags	@"SHF_NOTE_NV_TKINFO"
	.tkinfo
        /*0018*/ 	.word	0x00000002
        /*0030*/ 	.string	""
        /*0030*/ 	.string	"ptxas"
        /*0030*/ 	.string	"Cuda compilation tools, release 13.0, V13.0.88"
        /*0030*/ 	.string	"Build cuda_13.0.r13.0/compiler.36424714_0"
        /*0030*/ 	.string	"-arch sm_100 -m 64 "



//--------------------- .note.nv.cuinfo           --------------------------
	.section	.note.nv.cuinfo,"",@"SHT_NOTE"
	.sectionflags	@"SHF_NOTE_NV_CUINFO"
        /*0018*/ 	.short	0x0002
        /*001a*/ 	.short	0x0064
        /*001c*/ 	.short	0x0082
	.zero		2


//--------------------- .nv.info                  --------------------------
	.section	.nv.info,"",@"SHT_CUDA_INFO"
	.align	4


	//----- nvinfo : EIATTR_REGCOUNT
	.align		4
        /*0000*/ 	.byte	0x04, 0x2f
        /*0002*/ 	.short	(.L_2 - .L_1)
	.align		4
.L_1:
        /*0004*/ 	.word	index@(_Z22blockSchedulingExamplev)
        /*0008*/ 	.word	0x00000018


	//----- nvinfo : EIATTR_FRAME_SIZE
	.align		4
.L_2:
        /*000c*/ 	.byte	0x04, 0x11
        /*000e*/ 	.short	(.L_4 - .L_3)
	.align		4
.L_3:
        /*0010*/ 	.word	index@(_Z22blockSchedulingExamplev)
        /*0014*/ 	.word	0x00000008


	//----- nvinfo : EIATTR_MIN_STACK_SIZE
	.align		4
.L_4:
        /*0018*/ 	.byte	0x04, 0x12
        /*001a*/ 	.short	(.L_6 - .L_5)
	.align		4
.L_5:
        /*001c*/ 	.word	index@(_Z22blockSchedulingExamplev)
        /*0020*/ 	.word	0x00000008
.L_6:


//--------------------- .nv.compat                --------------------------
	.section	.nv.compat,"",@"SHT_CUDA_COMPAT_INFO"
	.align	4
        /*0000*/ 	.byte	0x02, 0x09, 0x00, 0x00, 0x02, 0x02, 0x01, 0x00, 0x02, 0x05, 0x05, 0x00, 0x03, 0x07, 0x01, 0x01
        /*0010*/ 	.byte	0x02, 0x03, 0x00, 0x00, 0x02, 0x06, 0x01, 0x00, 0x04, 0x0b, 0x08, 0x00, 0x09, 0x00, 0x00, 0x00
        /*0020*/ 	.byte	0x00, 0x00, 0x00, 0x00


//--------------------- .nv.info._Z22blockSchedulingExamplev --------------------------
	.section	.nv.info._Z22blockSchedulingExamplev,"",@"SHT_CUDA_INFO"
	.sectionflags	@""
	.align	4


	//----- nvinfo : EIATTR_CUDA_API_VERSION
	.align		4
        /*0000*/ 	.byte	0x04, 0x37
        /*0002*/ 	.short	(.L_8 - .L_7)
.L_7:
        /*0004*/ 	.word	0x00000082


	//----- nvinfo : EIATTR_SPARSE_MMA_MASK
	.align		4
.L_8:
        /*0008*/ 	.byte	0x03, 0x50
        /*000a*/ 	.short	0x0000


	//----- nvinfo : EIATTR_MAXREG_COUNT
	.align		4
        /*000c*/ 	.byte	0x03, 0x1b
        /*000e*/ 	.short	0x00ff


	//----- nvinfo : EIATTR_EXTERNS
	.align		4
        /*0010*/ 	.byte	0x04, 0x0f
        /*0012*/ 	.short	(.L_10 - .L_9)


	//   ....[0]....
	.align		4
.L_9:
        /*0014*/ 	.word	index@(vprintf)


	//----- nvinfo : EIATTR_MERCURY_ISA_VERSION
	.align		4
.L_10:
        /*0018*/ 	.byte	0x03, 0x5f
        /*001a*/ 	.short	0x0101


	//----- nvinfo : EIATTR_VRC_CTA_INIT_COUNT
	.align		4
        /*001c*/ 	.byte	0x02, 0x4a
	.zero		1
	.zero		1


	//----- nvinfo : EIATTR_SYSCALL_OFFSETS
	.align		4
        /*0020*/ 	.byte	0x04, 0x46
        /*0022*/ 	.short	(.L_12 - .L_11)


	//   ....[0]....
.L_11:
        /*0024*/ 	.word	0x000000e0


	//----- nvinfo : EIATTR_EXIT_INSTR_OFFSETS
	.align		4
.L_12:
        /*0028*/ 	.byte	0x04, 0x1c
        /*002a*/ 	.short	(.L_14 - .L_13)


	//   ....[0]....
.L_13:
        /*002c*/ 	.word	0x000000f0


	//----- nvinfo : EIATTR_SW_WAR
	.align		4
.L_14:
        /*0030*/ 	.byte	0x04, 0x36
        /*0032*/ 	.short	(.L_16 - .L_15)
.L_15:
        /*0034*/ 	.word	0x00000008
.L_16:


//--------------------- .nv.callgraph             --------------------------
	.section	.nv.callgraph,"",@"SHT_CUDA_CALLGRAPH"
	.align	4
	.sectionentsize	8
	.align		4
        /*0000*/ 	.word	0x00000000
	.align		4
        /*0004*/ 	.word	0xffffffff
	.align		4
        /*0008*/ 	.word	index@(_Z22blockSchedulingExamplev)
	.align		4
        /*000c*/ 	.word	index@(vprintf)
	.align		4
        /*0010*/ 	.word	0x00000000
	.align		4
        /*0014*/ 	.word	0xfffffffe
	.align		4
        /*0018*/ 	.word	0x00000000
	.align		4
        /*001c*/ 	.word	0xfffffffd
	.align		4
        /*0020*/ 	.word	0x00000000
	.align		4
        /*0024*/ 	.word	0xfffffffc


//--------------------- .nv.constant4             --------------------------
	.section	.nv.constant4,"a",@progbits
	.align	8
	.align		8
.nv.constant4:
        /*0000*/ 	.dword	vprintf
	.align		8
        /*0008*/ 	.dword	$str


//--------------------- .text._Z22blockSchedulingExamplev --------------------------
	.section	.text._Z22blockSchedulingExamplev,"ax",@progbits
	.align	128
        .global         _Z22blockSchedulingExamplev
        .type           _Z22blockSchedulingExamplev,@function
        .size           _Z22blockSchedulingExamplev,(.L_x_2 - _Z22blockSchedulingExamplev)
        .other          _Z22blockSchedulingExamplev,@"STO_CUDA_ENTRY STV_DEFAULT"
_Z22blockSchedulingExamplev:
.text._Z22blockSchedulingExamplev:
[----:B------:R-:W0:Y:S01]  /*0000*/  LDC R1, c[0x0][0x37c] ;  /* 0x0000df00ff017b82 */ /* 0x000e220000000800 */
[----:B------:R-:W1:Y:S01]  /*0010*/  S2R R8, SR_CTAID.X ;  /* 0x0000000000087919 */ /* 0x000e620000002500 */
[----:B0-----:R-:W-:Y:S01]  /*0020*/  VIADD R1, R1, 0xfffffff8 ;  /* 0xfffffff801017836 */ /* 0x001fe20000000000 */
[----:B------:R-:W-:Y:S01]  /*0030*/  MOV R0, 0x0 ;  /* 0x0000000000007802 */ /* 0x000fe20000000f00 */
[----:B------:R-:W0:Y:S04]  /*0040*/  LDCU UR4, c[0x0][0x2f8] ;  /* 0x00005f00ff0477ac */ /* 0x000e280008000800 */
[----:B------:R2:W3:Y:S01]  /*0050*/  LDC.64 R2, c[0x4][R0] ;  /* 0x0100000000027b82 */ /* 0x0004e20000000a00 */
[----:B------:R-:W4:Y:S01]  /*0060*/  LDCU.64 UR6, c[0x4][0x8] ;  /* 0x01000100ff0677ac */ /* 0x000f220008000a00 */
[----:B------:R-:W5:Y:S01]  /*0070*/  LDCU UR5, c[0x0][0x2fc] ;  /* 0x00005f80ff0577ac */ /* 0x000f620008000800 */
[----:B0-----:R-:W-:Y:S01]  /*0080*/  IADD3 R6, P0, PT, R1, UR4, RZ ;  /* 0x0000000401067c10 */ /* 0x001fe2000ff1e0ff */
[----:B----4-:R-:W-:Y:S01]  /*0090*/  IMAD.U32 R4, RZ, RZ, UR6 ;  /* 0x00000006ff047e24 */ /* 0x010fe2000f8e00ff */
[----:B------:R-:W-:-:S03]  /*00a0*/  MOV R5, UR7 ;  /* 0x0000000700057c02 */ /* 0x000fc60008000f00 */
[----:B-----5:R-:W-:Y:S01]  /*00b0*/  IMAD.X R7, RZ, RZ, UR5, P0 ;  /* 0x00000005ff077e24 */ /* 0x020fe200080e06ff */
[----:B-1----:R2:W-:Y:S07]  /*00c0*/  STL [R1], R8 ;  /* 0x0000000801007387 */ /* 0x0025ee0000100800 */
[----:B------:R-:W-:-:S07]  /*00d0*/  LEPC R20, `(.L_x_0) ;  /* 0x000000001014794e */ /* 0x000fce0000000000 */
[----:B--23--:R-:W-:Y:S05]  /*00e0*/  CALL.ABS.NOINC R2 ;  /* 0x0000000002007343 */ /* 0x00cfea0003c00000 */
.L_x_0:
[----:B------:R-:W-:Y:S05]  /*00f0*/  EXIT ;  /* 0x000000000000794d */ /* 0x000fea0003800000 */
.L_x_1:
[----:B------:R-:W-:-:S00]  /*0100*/  BRA `(.L_x_1) ;  /* 0xfffffffc00fc7947 */ /* 0x000fc0000383ffff */
[----:B------:R-:W-:-:S00]  /*0110*/  NOP ;  /* 0x0000000000007918 */ /* 0x000fc00000000000 */
        /* <DEDUP_REMOVED lines=14> */
.L_x_2:


//--------------------- .nv.global.init           --------------------------
	.section	.nv.global.init,"aw",@progbits
.nv.global.init:
	.type		$str,@object
	.size		$str,(.L_0 - $str)
$str:
        /*0000*/ 	.byte	0x45, 0x78, 0x65, 0x63, 0x75, 0x74, 0x69, 0x6e, 0x67, 0x20, 0x42, 0x6c, 0x6f, 0x63, 0x6b, 0x20
        /*0010*/ 	.byte	0x25, 0x64, 0x20, 0x6f, 0x6e, 0x20, 0x61, 0x6e, 0x20, 0x53, 0x4d, 0x0a, 0x00
.L_0:


//--------------------- .nv.shared.reserved.0     --------------------------
	.section	.nv.shared.reserved.0,"aw",@nobits
	.weak		__nv_reservedSMEM_offset_0_alias
	.size		__nv_reservedSMEM_offset_0_alias, 0, 64
	.other		__nv_reservedSMEM_offset_0_alias,@"STO_CUDA_RESERVED_SHARED STV_DEFAULT"
__nv_reservedSMEM_offset_0_alias:
	.zero		0
	.zero		64


//--------------------- .nv.constant0._Z22blockSchedulingExamplev --------------------------
	.section	.nv.constant0._Z22blockSchedulingExamplev,"a",@progbits
	.sectionflags	@""
	.align	4
.nv.constant0._Z22blockSchedulingExamplev:
	.zero		896


//--------------------- SYMBOLS --------------------------

	.type		.nv.reservedSmem.offset0,@object
	.size		.nv.reservedSmem.offset0,0x4
	.type		vprintf,@function
